//
// Generated by NVIDIA NVVM Compiler
//
// Compiler Build ID: CL-36424714
// Cuda compilation tools, release 13.0, V13.0.88
// Based on NVVM 20.0.0
//

.version 9.0
.target sm_100
.address_size 64

	// .globl	_Z12updateKernelPcS_iiPi
// _ZZ12updateKernelPcS_iiPiE4tile has been demoted
// _ZZ12updateKernelPcS_iiPiE17local_change_flag has been demoted

.visible .entry _Z12updateKernelPcS_iiPi(
	.param .u64 .ptr .align 1 _Z12updateKernelPcS_iiPi_param_0,
	.param .u64 .ptr .align 1 _Z12updateKernelPcS_iiPi_param_1,
	.param .u32 _Z12updateKernelPcS_iiPi_param_2,
	.param .u32 _Z12updateKernelPcS_iiPi_param_3,
	.param .u64 .ptr .align 1 _Z12updateKernelPcS_iiPi_param_4
)
{
	.reg .pred 	%p<57>;
	.reg .b16 	%rs<39>;
	.reg .b32 	%r<64>;
	.reg .b64 	%rd<28>;
	// demoted variable
	.shared .align 1 .b8 _ZZ12updateKernelPcS_iiPiE4tile[324];
	// demoted variable
	.shared .align 4 .u32 _ZZ12updateKernelPcS_iiPiE17local_change_flag;
	ld.param.u64 	%rd8, [_Z12updateKernelPcS_iiPi_param_0];
	ld.param.u64 	%rd9, [_Z12updateKernelPcS_iiPi_param_1];
	ld.param.u32 	%r11, [_Z12updateKernelPcS_iiPi_param_2];
	ld.param.u32 	%r12, [_Z12updateKernelPcS_iiPi_param_3];
	ld.param.u64 	%rd7, [_Z12updateKernelPcS_iiPi_param_4];
	cvta.to.global.u64 	%rd1, %rd9;
	cvta.to.global.u64 	%rd2, %rd8;
	mov.u32 	%r13, %ctaid.x;
	shl.b32 	%r14, %r13, 4;
	mov.u32 	%r1, %tid.x;
	add.s32 	%r2, %r14, %r1;
	mov.u32 	%r15, %ctaid.y;
	shl.b32 	%r16, %r15, 4;
	mov.u32 	%r3, %tid.y;
	add.s32 	%r4, %r16, %r3;
	or.b32  	%r5, %r1, %r3;
	setp.ne.s32 	%p3, %r5, 0;
	@%p3 bra 	$L__BB0_2;
	mov.b32 	%r17, 0;
	st.shared.u32 	[_ZZ12updateKernelPcS_iiPiE17local_change_flag], %r17;
$L__BB0_2:
	bar.sync 	0;
	setp.ge.s32 	%p4, %r2, %r11;
	setp.ge.s32 	%p5, %r4, %r12;
	mov.u32 	%r19, _ZZ12updateKernelPcS_iiPiE4tile;
	mad.lo.s32 	%r6, %r3, 18, %r19;
	or.pred  	%p6, %p4, %p5;
	@%p6 bra 	$L__BB0_35;
	mul.lo.s32 	%r7, %r11, %r4;
	add.s32 	%r20, %r7, %r2;
	cvt.s64.s32 	%rd10, %r20;
	add.s64 	%rd3, %rd2, %rd10;
	ld.global.u8 	%rs17, [%rd3];
	add.s32 	%r8, %r6, 18;
	add.s32 	%r21, %r8, %r1;
	st.shared.u8 	[%r21+1], %rs17;
	setp.ne.s32 	%p7, %r1, 0;
	@%p7 bra 	$L__BB0_7;
	setp.lt.s32 	%p12, %r2, 1;
	mov.b16 	%rs31, 0;
	@%p12 bra 	$L__BB0_6;
	ld.global.u8 	%rs31, [%rd3+-1];
$L__BB0_6:
	st.shared.u8 	[%r8], %rs31;
	mov.pred 	%p55, 0;
	bra.uni 	$L__BB0_11;
$L__BB0_7:
	setp.ne.s32 	%p9, %r1, 15;
	mov.pred 	%p55, 0;
	@%p9 bra 	$L__BB0_11;
	add.s32 	%r22, %r11, -1;
	setp.ge.s32 	%p10, %r2, %r22;
	mov.b16 	%rs32, 0;
	@%p10 bra 	$L__BB0_10;
	ld.global.u8 	%rs32, [%rd3+1];
$L__BB0_10:
	st.shared.u8 	[%r6+35], %rs32;
	mov.pred 	%p55, -1;
$L__BB0_11:
	setp.ne.s32 	%p14, %r3, 0;
	@%p14 bra 	$L__BB0_15;
	setp.eq.s32 	%p19, %r4, 0;
	mov.b16 	%rs33, 0;
	@%p19 bra 	$L__BB0_14;
	sub.s32 	%r26, %r7, %r11;
	add.s32 	%r27, %r26, %r2;
	cvt.s64.s32 	%rd13, %r27;
	add.s64 	%rd14, %rd2, %rd13;
	ld.global.u8 	%rs33, [%rd14];
$L__BB0_14:
	add.s32 	%r29, %r19, %r1;
	st.shared.u8 	[%r29+1], %rs33;
	mov.pred 	%p56, 0;
	bra.uni 	$L__BB0_19;
$L__BB0_15:
	setp.ne.s32 	%p16, %r3, 15;
	mov.pred 	%p56, 0;
	@%p16 bra 	$L__BB0_19;
	add.s32 	%r23, %r12, -1;
	setp.ge.u32 	%p17, %r4, %r23;
	mov.b16 	%rs34, 0;
	@%p17 bra 	$L__BB0_18;
	cvt.s64.s32 	%rd11, %r11;
	add.s64 	%rd12, %rd3, %rd11;
	ld.global.u8 	%rs34, [%rd12];
$L__BB0_18:
	add.s32 	%r25, %r19, %r1;
	st.shared.u8 	[%r25+307], %rs34;
	mov.pred 	%p56, -1;
$L__BB0_19:
	setp.ne.s32 	%p21, %r5, 0;
	sub.s32 	%r30, %r7, %r11;
	cvt.s64.s32 	%rd15, %r30;
	cvt.s64.s32 	%rd4, %r2;
	add.s64 	%rd16, %rd4, %rd15;
	add.s64 	%rd5, %rd2, %rd16;
	@%p21 bra 	$L__BB0_23;
	setp.lt.s32 	%p22, %r2, 1;
	setp.eq.s32 	%p23, %r4, 0;
	mov.b16 	%rs35, 0;
	or.pred  	%p24, %p22, %p23;
	@%p24 bra 	$L__BB0_22;
	ld.global.u8 	%rs35, [%rd5+-1];
$L__BB0_22:
	st.shared.u8 	[_ZZ12updateKernelPcS_iiPiE4tile], %rs35;
$L__BB0_23:
	setp.ne.s32 	%p25, %r3, 0;
	not.pred 	%p26, %p55;
	or.pred  	%p27, %p25, %p26;
	@%p27 bra 	$L__BB0_27;
	add.s32 	%r32, %r11, -1;
	setp.ge.s32 	%p28, %r2, %r32;
	setp.eq.s32 	%p29, %r4, 0;
	mov.b16 	%rs36, 0;
	or.pred  	%p30, %p28, %p29;
	@%p30 bra 	$L__BB0_26;
	ld.global.u8 	%rs36, [%rd5+1];
$L__BB0_26:
	st.shared.u8 	[_ZZ12updateKernelPcS_iiPiE4tile+17], %rs36;
$L__BB0_27:
	setp.ne.s32 	%p31, %r1, 0;
	not.pred 	%p32, %p56;
	add.s32 	%r34, %r7, %r11;
	cvt.s64.s32 	%rd17, %r34;
	add.s64 	%rd18, %rd4, %rd17;
	add.s64 	%rd6, %rd2, %rd18;
	or.pred  	%p33, %p31, %p32;
	@%p33 bra 	$L__BB0_31;
	setp.lt.s32 	%p34, %r2, 1;
	add.s32 	%r35, %r12, -1;
	setp.ge.u32 	%p35, %r4, %r35;
	mov.b16 	%rs37, 0;
	or.pred  	%p36, %p34, %p35;
	@%p36 bra 	$L__BB0_30;
	ld.global.u8 	%rs37, [%rd6+-1];
$L__BB0_30:
	st.shared.u8 	[_ZZ12updateKernelPcS_iiPiE4tile+306], %rs37;
$L__BB0_31:
	and.pred  	%p37, %p55, %p56;
	not.pred 	%p38, %p37;
	@%p38 bra 	$L__BB0_35;
	add.s32 	%r37, %r11, -1;
	setp.ge.s32 	%p39, %r2, %r37;
	add.s32 	%r38, %r12, -1;
	setp.ge.u32 	%p40, %r4, %r38;
	mov.b16 	%rs38, 0;
	or.pred  	%p41, %p39, %p40;
	@%p41 bra 	$L__BB0_34;
	ld.global.u8 	%rs38, [%rd6+1];
$L__BB0_34:
	st.shared.u8 	[_ZZ12updateKernelPcS_iiPiE4tile+323], %rs38;
$L__BB0_35:
	bar.sync 	0;
	setp.lt.s32 	%p42, %r2, 1;
	add.s32 	%r40, %r11, -1;
	setp.ge.s32 	%p43, %r2, %r40;
	or.pred  	%p44, %p42, %p43;
	setp.eq.s32 	%p45, %r4, 0;
	or.pred  	%p46, %p45, %p44;
	add.s32 	%r42, %r12, -1;
	setp.ge.s32 	%p47, %r4, %r42;
	or.pred  	%p48, %p46, %p47;
	@%p48 bra 	$L__BB0_43;
	add.s32 	%r43, %r6, %r1;
	ld.shared.s8 	%r44, [%r43];
	ld.shared.s8 	%r45, [%r43+1];
	add.s32 	%r46, %r45, %r44;
	ld.shared.s8 	%r47, [%r43+2];
	add.s32 	%r48, %r46, %r47;
	ld.shared.s8 	%r49, [%r43+18];
	add.s32 	%r50, %r48, %r49;
	ld.shared.s8 	%r51, [%r43+20];
	add.s32 	%r52, %r50, %r51;
	ld.shared.s8 	%r53, [%r43+36];
	add.s32 	%r54, %r52, %r53;
	ld.shared.s8 	%r55, [%r43+37];
	add.s32 	%r56, %r54, %r55;
	ld.shared.s8 	%r57, [%r43+38];
	add.s32 	%r9, %r56, %r57;
	mad.lo.s32 	%r10, %r11, %r4, %r2;
	ld.shared.u8 	%rs26, [%r43+19];
	setp.ne.s16 	%p49, %rs26, 1;
	@%p49 bra 	$L__BB0_40;
	add.s32 	%r59, %r9, -4;
	setp.gt.u32 	%p51, %r59, -3;
	@%p51 bra 	$L__BB0_39;
	cvt.s64.s32 	%rd25, %r10;
	add.s64 	%rd26, %rd1, %rd25;
	mov.b16 	%rs30, 0;
	st.global.u8 	[%rd26], %rs30;
	mov.b32 	%r60, 1;
	st.shared.u32 	[_ZZ12updateKernelPcS_iiPiE17local_change_flag], %r60;
	bra.uni 	$L__BB0_43;
$L__BB0_39:
	cvt.s64.s32 	%rd23, %r10;
	add.s64 	%rd24, %rd1, %rd23;
	mov.b16 	%rs29, 1;
	st.global.u8 	[%rd24], %rs29;
	bra.uni 	$L__BB0_43;
$L__BB0_40:
	setp.ne.s32 	%p50, %r9, 3;
	@%p50 bra 	$L__BB0_42;
	cvt.s64.s32 	%rd21, %r10;
	add.s64 	%rd22, %rd1, %rd21;
	mov.b16 	%rs28, 1;
	st.global.u8 	[%rd22], %rs28;
	mov.b32 	%r58, 1;
	st.shared.u32 	[_ZZ12updateKernelPcS_iiPiE17local_change_flag], %r58;
	bra.uni 	$L__BB0_43;
$L__BB0_42:
	cvt.s64.s32 	%rd19, %r10;
	add.s64 	%rd20, %rd1, %rd19;
	mov.b16 	%rs27, 0;
	st.global.u8 	[%rd20], %rs27;
$L__BB0_43:
	setp.ne.s32 	%p52, %r5, 0;
	bar.sync 	0;
	ld.shared.u32 	%r61, [_ZZ12updateKernelPcS_iiPiE17local_change_flag];
	setp.eq.s32 	%p53, %r61, 0;
	or.pred  	%p54, %p52, %p53;
	@%p54 bra 	$L__BB0_45;
	cvta.to.global.u64 	%rd27, %rd7;
	atom.global.exch.b32 	%r63, [%rd27], 1;
$L__BB0_45:
	ret;

}


// ===== COMPILED SASS (sm_100) =====

	.target	sm_100

	.elftype	@"ET_EXEC"


//--------------------- .note.nv.tkinfo           --------------------------
	.section	.note.nv.tkinfo,"",@"SHT_NOTE"
	.sectionflags	@"SHF_NOTE_NV_TKINFO"
	.tkinfo
        /*0018*/ 	.word	0x00000002
        /*0030*/ 	.string	""
        /*0030*/ 	.string	"ptxas"
        /*0030*/ 	.string	"Cuda compilation tools, release 13.0, V13.0.88"
        /*0030*/ 	.string	"Build cuda_13.0.r13.0/compiler.36424714_0"
        /*0030*/ 	.string	"-arch sm_100 -m 64 "



//--------------------- .note.nv.cuinfo           --------------------------
	.section	.note.nv.cuinfo,"",@"SHT_NOTE"
	.sectionflags	@"SHF_NOTE_NV_CUINFO"
        /*0018*/ 	.short	0x0002
        /*001a*/ 	.short	0x0064
        /*001c*/ 	.short	0x0082
	.zero		2


//--------------------- .nv.info                  --------------------------
	.section	.nv.info,"",@"SHT_CUDA_INFO"
	.align	4


	//----- nvinfo : EIATTR_REGCOUNT
	.align		4
        /*0000*/ 	.byte	0x04, 0x2f
        /*0002*/ 	.short	(.L_1 - .L_0)
	.align		4
.L_0:
        /*0004*/ 	.word	index@(_Z12updateKernelPcS_iiPi)
        /*0008*/ 	.word	0x00000012


	//----- nvinfo : EIATTR_FRAME_SIZE
	.align		4
.L_1:
        /*000c*/ 	.byte	0x04, 0x11
        /*000e*/ 	.short	(.L_3 - .L_2)
	.align		4
.L_2:
        /*0010*/ 	.word	index@(_Z12updateKernelPcS_iiPi)
        /*0014*/ 	.word	0x00000000


	//----- nvinfo : EIATTR_MIN_STACK_SIZE
	.align		4
.L_3:
        /*0018*/ 	.byte	0x04, 0x12
        /*001a*/ 	.short	(.L_5 - .L_4)
	.align		4
.L_4:
        /*001c*/ 	.word	index@(_Z12updateKernelPcS_iiPi)
        /*0020*/ 	.word	0x00000000
.L_5:


//--------------------- .nv.compat                --------------------------
	.section	.nv.compat,"",@"SHT_CUDA_COMPAT_INFO"
	.align	4
        /*0000*/ 	.byte	0x02, 0x09, 0x00, 0x00, 0x02, 0x02, 0x01, 0x00, 0x02, 0x05, 0x05, 0x00, 0x03, 0x07, 0x01, 0x01
        /*0010*/ 	.byte	0x02, 0x03, 0x00, 0x00, 0x02, 0x06, 0x01, 0x00, 0x04, 0x0b, 0x08, 0x00, 0x09, 0x00, 0x00, 0x00
        /*0020*/ 	.byte	0x00, 0x00, 0x00, 0x00


//--------------------- .nv.info._Z12updateKernelPcS_iiPi --------------------------
	.section	.nv.info._Z12updateKernelPcS_iiPi,"",@"SHT_CUDA_INFO"
	.sectionflags	@""
	.align	4


	//----- nvinfo : EIATTR_CUDA_API_VERSION
	.align		4
        /*0000*/ 	.byte	0x04, 0x37
        /*0002*/ 	.short	(.L_7 - .L_6)
.L_6:
        /*0004*/ 	.word	0x00000082


	//----- nvinfo : EIATTR_KPARAM_INFO
	.align		4
.L_7:
        /*0008*/ 	.byte	0x04, 0x17
        /*000a*/ 	.short	(.L_9 - .L_8)
.L_8:
        /*000c*/ 	.word	0x00000000
        /*0010*/ 	.short	0x0004
        /*0012*/ 	.short	0x0018
        /*0014*/ 	.byte	0x00, 0xf5, 0x21, 0x00


	//----- nvinfo : EIATTR_KPARAM_INFO
	.align		4
.L_9:
        /*0018*/ 	.byte	0x04, 0x17
        /*001a*/ 	.short	(.L_11 - .L_10)
.L_10:
        /*001c*/ 	.word	0x00000000
        /*0020*/ 	.short	0x0003
        /*0022*/ 	.short	0x0014
        /*0024*/ 	.byte	0x00, 0xf0, 0x11, 0x00


	//----- nvinfo : EIATTR_KPARAM_INFO
	.align		4
.L_11:
        /*0028*/ 	.byte	0x04, 0x17
        /*002a*/ 	.short	(.L_13 - .L_12)
.L_12:
        /*002c*/ 	.word	0x00000000
        /*0030*/ 	.short	0x0002
        /*0032*/ 	.short	0x0010
        /*0034*/ 	.byte	0x00, 0xf0, 0x11, 0x00


	//----- nvinfo : EIATTR_KPARAM_INFO
	.align		4
.L_13:
        /*0038*/ 	.byte	0x04, 0x17
        /*003a*/ 	.short	(.L_15 - .L_14)
.L_14:
        /*003c*/ 	.word	0x00000000
        /*0040*/ 	.short	0x0001
        /*0042*/ 	.short	0x0008
        /*0044*/ 	.byte	0x00, 0xf5, 0x21, 0x00


	//----- nvinfo : EIATTR_KPARAM_INFO
	.align		4
.L_15:
        /*0048*/ 	.byte	0x04, 0x17
        /*004a*/ 	.short	(.L_17 - .L_16)
.L_16:
        /*004c*/ 	.word	0x00000000
        /*0050*/ 	.short	0x0000
        /*0052*/ 	.short	0x0000
        /*0054*/ 	.byte	0x00, 0xf5, 0x21, 0x00


	//----- nvinfo : EIATTR_SPARSE_MMA_MASK
	.align		4
.L_17:
        /*0058*/ 	.byte	0x03, 0x50
        /*005a*/ 	.short	0x0000


	//----- nvinfo : EIATTR_MAXREG_COUNT
	.align		4
        /*005c*/ 	.byte	0x03, 0x1b
        /*005e*/ 	.short	0x00ff


	//----- nvinfo : EIATTR_NUM_BARRIERS
	.align		4
        /*0060*/ 	.byte	0x02, 0x4c
        /*0062*/ 	.byte	0x01
	.zero		1


	//----- nvinfo : EIATTR_MERCURY_ISA_VERSION
	.align		4
        /*0064*/ 	.byte	0x03, 0x5f
        /*0066*/ 	.short	0x0101


	//----- nvinfo : EIATTR_VRC_CTA_INIT_COUNT
	.align		4
        /*0068*/ 	.byte	0x02, 0x4a
	.zero		1
	.zero		1


	//----- nvinfo : EIATTR_EXIT_INSTR_OFFSETS
	.align		4
        /*006c*/ 	.byte	0x04, 0x1c
        /*006e*/ 	.short	(.L_19 - .L_18)


	//   ....[0]....
.L_18:
        /*0070*/ 	.word	0x00000c60


	//   ....[1]....
        /*0074*/ 	.word	0x00000ca0


	//----- nvinfo : EIATTR_CRS_STACK_SIZE
	.align		4
.L_19:
        /*0078*/ 	.byte	0x04, 0x1e
        /*007a*/ 	.short	(.L_21 - .L_20)
.L_20:
        /*007c*/ 	.word	0x00000000


	//----- nvinfo : EIATTR_CBANK_PARAM_SIZE
	.align		4
.L_21:
        /*0080*/ 	.byte	0x03, 0x19
        /*0082*/ 	.short	0x0020


	//----- nvinfo : EIATTR_PARAM_CBANK
	.align		4
        /*0084*/ 	.byte	0x04, 0x0a
        /*0086*/ 	.short	(.L_23 - .L_22)
	.align		4
.L_22:
        /*0088*/ 	.word	index@(.nv.constant0._Z12updateKernelPcS_iiPi)
        /*008c*/ 	.short	0x0380
        /*008e*/ 	.short	0x0020


	//----- nvinfo : EIATTR_SW_WAR
	.align		4
.L_23:
        /*0090*/ 	.byte	0x04, 0x36
        /*0092*/ 	.short	(.L_25 - .L_24)
.L_24:
        /*0094*/ 	.word	0x00000008
.L_25:


//--------------------- .nv.callgraph             --------------------------
	.section	.nv.callgraph,"",@"SHT_CUDA_CALLGRAPH"
	.align	4
	.sectionentsize	8
	.align		4
        /*0000*/ 	.word	0x00000000
	.align		4
        /*0004*/ 	.word	0xffffffff
	.align		4
        /*0008*/ 	.word	0x00000000
	.align		4
        /*000c*/ 	.word	0xfffffffe
	.align		4
        /*0010*/ 	.word	0x00000000
	.align		4
        /*0014*/ 	.word	0xfffffffd
	.align		4
        /*0018*/ 	.word	0x00000000
	.align		4
        /*001c*/ 	.word	0xfffffffc


//--------------------- .text._Z12updateKernelPcS_iiPi --------------------------
	.section	.text._Z12updateKernelPcS_iiPi,"ax",@progbits
	.align	128
        .global         _Z12updateKernelPcS_iiPi
        .type           _Z12updateKernelPcS_iiPi,@function
        .size           _Z12updateKernelPcS_iiPi,(.L_x_35 - _Z12updateKernelPcS_iiPi)
        .other          _Z12updateKernelPcS_iiPi,@"STO_CUDA_ENTRY STV_DEFAULT"
_Z12updateKernelPcS_iiPi:
.text._Z12updateKernelPcS_iiPi:
[----:B------:R-:W-:Y:S01]  /*0000*/  LDC R1, c[0x0][0x37c] ;  /* 0x0000df00ff017b82 */ /* 0x000fe20000000800 */
[----:B------:R-:W0:Y:S07]  /*0010*/  S2R R13, SR_TID.X ;  /* 0x00000000000d7919 */ /* 0x000e2e0000002100 */
[----:B------:R-:W1:Y:S01]  /*0020*/  S2UR UR5, SR_CgaCtaId ;  /* 0x00000000000579c3 */ /* 0x000e620000008800 */
[----:B------:R-:W-:Y:S01]  /*0030*/  UMOV UR4, 0x400 ;  /* 0x0000040000047882 */ /* 0x000fe20000000000 */
[----:B------:R-:W2:Y:S01]  /*0040*/  LDCU.64 UR6, c[0x0][0x358] ;  /* 0x00006b00ff0677ac */ /* 0x000ea20008000a00 */
[----:B------:R-:W0:Y:S01]  /*0050*/  S2R R8, SR_TID.Y ;  /* 0x0000000000087919 */ /* 0x000e220000002200 */
[----:B------:R-:W-:Y:S01]  /*0060*/  BSSY.RECONVERGENT B0, `(.L_x_0) ;  /* 0x0000087000007945 */ /* 0x000fe20003800200 */
[----:B------:R-:W3:Y:S03]  /*0070*/  S2R R11, SR_CTAID.Y ;  /* 0x00000000000b7919 */ /* 0x000ee60000002600 */
[----:B------:R-:W4:Y:S01]  /*0080*/  LDC.64 R4, c[0x0][0x390] ;  /* 0x0000e400ff047b82 */ /* 0x000f220000000a00 */
[----:B------:R-:W5:Y:S01]  /*0090*/  S2R R0, SR_CTAID.X ;  /* 0x0000000000007919 */ /* 0x000f620000002500 */
[----:B-1----:R-:W-:-:S06]  /*00a0*/  ULEA UR4, UR5, UR4, 0x18 ;  /* 0x0000000405047291 */ /* 0x002fcc000f8ec0ff */
[----:B------:R-:W-:Y:S01]  /*00b0*/  IMAD.U32 R3, RZ, RZ, UR4 ;  /* 0x00000004ff037e24 */ /* 0x000fe2000f8e00ff */
[--C-:B0-----:R-:W-:Y:S01]  /*00c0*/  LOP3.LUT P0, R12, R13, RZ, R8.reuse, 0xfa, !PT ;  /* 0x000000ff0d0c7212 */ /* 0x101fe2000780fa08 */
[----:B---3--:R-:W-:Y:S02]  /*00d0*/  IMAD R11, R11, 0x10, R8 ;  /* 0x000000100b0b7824 */ /* 0x008fe400078e0208 */
[----:B-----5:R-:W-:Y:S02]  /*00e0*/  IMAD R9, R0, 0x10, R13 ;  /* 0x0000001000097824 */ /* 0x020fe400078e020d */
[----:B------:R-:W-:-:S08]  /*00f0*/  IMAD R0, R8, 0x12, R3 ;  /* 0x0000001208007824 */ /* 0x000fd000078e0203 */
[----:B------:R-:W-:Y:S01]  /*0100*/  @!P0 STS [UR4+0x144], RZ ;  /* 0x000144ffff008988 */ /* 0x000fe20008000804 */
[----:B------:R-:W-:Y:S01]  /*0110*/  BAR.SYNC.DEFER_BLOCKING 0x0 ;  /* 0x0000000000007b1d */ /* 0x000fe20000010000 */
[----:B----4-:R-:W-:-:S04]  /*0120*/  ISETP.GE.AND P0, PT, R11, R5, PT ;  /* 0x000000050b00720c */ /* 0x010fc80003f06270 */
[----:B------:R-:W-:-:S13]  /*0130*/  ISETP.GE.OR P0, PT, R9, R4, P0 ;  /* 0x000000040900720c */ /* 0x000fda0000706670 */
[----:B--2---:R-:W-:Y:S05]  /*0140*/  @P0 BRA `(.L_x_1) ;  /* 0x0000000400e00947 */ /* 0x004fea0003800000 */
[----:B------:R-:W0:Y:S01]  /*0150*/  LDC.64 R2, c[0x0][0x380] ;  /* 0x0000e000ff027b82 */ /* 0x000e220000000a00 */
[----:B------:R-:W-:-:S05]  /*0160*/  IMAD R7, R11, R4, R9 ;  /* 0x000000040b077224 */ /* 0x000fca00078e0209 */
[----:B0-----:R-:W-:-:S04]  /*0170*/  IADD3 R6, P0, PT, R7, R2, RZ ;  /* 0x0000000207067210 */ /* 0x001fc80007f1e0ff */
[----:B------:R-:W-:-:S05]  /*0180*/  LEA.HI.X.SX32 R7, R7, R3, 0x1, P0 ;  /* 0x0000000307077211 */ /* 0x000fca00000f0eff */
[----:B------:R-:W2:Y:S01]  /*0190*/  LDG.E.U8 R10, desc[UR6][R6.64] ;  /* 0x00000006060a7981 */ /* 0x000ea2000c1e1100 */
[----:B------:R-:W-:Y:S01]  /*01a0*/  IMAD.IADD R15, R0, 0x1, R13 ;  /* 0x00000001000f7824 */ /* 0x000fe200078e020d */
[----:B------:R-:W-:Y:S01]  /*01b0*/  ISETP.NE.AND P0, PT, R13, RZ, PT ;  /* 0x000000ff0d00720c */ /* 0x000fe20003f05270 */
[----:B------:R-:W-:Y:S03]  /*01c0*/  BSSY.RECONVERGENT B1, `(.L_x_2) ;  /* 0x0000018000017945 */ /* 0x000fe60003800200 */
[----:B--2---:R0:W-:Y:S09]  /*01d0*/  STS.U8 [R15+0x13], R10 ;  /* 0x0000130a0f007388 */ /* 0x0041f20000000000 */
[----:B------:R-:W-:Y:S05]  /*01e0*/  @P0 BRA `(.L_x_3) ;  /* 0x0000000000240947 */ /* 0x000fea0003800000 */
[----:B------:R-:W-:Y:S01]  /*01f0*/  ISETP.GE.AND P0, PT, R9, 0x1, PT ;  /* 0x000000010900780c */ /* 0x000fe20003f06270 */
[----:B------:R-:W-:Y:S01]  /*0200*/  BSSY.RECONVERGENT B2, `(.L_x_4) ;  /* 0x0000004000027945 */ /* 0x000fe20003800200 */
[----:B0-----:R-:W-:-:S11]  /*0210*/  PRMT R15, RZ, 0x7610, R15 ;  /* 0x00007610ff0f7816 */ /* 0x001fd6000000000f */
[----:B------:R-:W-:Y:S05]  /*0220*/  @!P0 BRA `(.L_x_5) ;  /* 0x0000000000048947 */ /* 0x000fea0003800000 */
[----:B------:R0:W5:Y:S02]  /*0230*/  LDG.E.U8 R15, desc[UR6][R6.64+-0x1] ;  /* 0xffffff06060f7981 */ /* 0x000164000c1e1100 */
.L_x_5:
[----:B------:R-:W-:Y:S05]  /*0240*/  BSYNC.RECONVERGENT B2 ;  /* 0x0000000000027941 */ /* 0x000fea0003800200 */
.L_x_4:
[----:B-----5:R1:W-:Y:S01]  /*0250*/  STS.U8 [R0+0x12], R15 ;  /* 0x0000120f00007388 */ /* 0x0203e20000000000 */
[----:B------:R-:W-:Y:S01]  /*0260*/  PLOP3.LUT P0, PT, PT, PT, PT, 0x8, 0x80 ;  /* 0x000000000080781c */ /* 0x000fe20003f0e170 */
[----:B------:R-:W-:-:S12]  /*0270*/  BRA `(.L_x_6) ;  /* 0x0000000000307947 */ /* 0x000fd80003800000 */
.L_x_3:
[----:B------:R-:W-:Y:S02]  /*0280*/  ISETP.NE.AND P1, PT, R13, 0xf, PT ;  /* 0x0000000f0d00780c */ /* 0x000fe40003f25270 */
[----:B------:R-:W-:-:S11]  /*0290*/  PLOP3.LUT P0, PT, PT, PT, PT, 0x8, 0x80 ;  /* 0x000000000080781c */ /* 0x000fd60003f0e170 */
[----:B------:R-:W-:Y:S05]  /*02a0*/  @P1 BRA `(.L_x_6) ;  /* 0x0000000000241947 */ /* 0x000fea0003800000 */
[----:B0-----:R-:W-:Y:S01]  /*02b0*/  VIADD R10, R4, 0xffffffff ;  /* 0xffffffff040a7836 */ /* 0x001fe20000000000 */
[----:B------:R-:W-:Y:S01]  /*02c0*/  BSSY.RECONVERGENT B2, `(.L_x_7) ;  /* 0x0000005000027945 */ /* 0x000fe20003800200 */
[----:B------:R-:W-:-:S03]  /*02d0*/  PRMT R15, RZ, 0x7610, R15 ;  /* 0x00007610ff0f7816 */ /* 0x000fc6000000000f */
[----:B------:R-:W-:-:S13]  /*02e0*/  ISETP.GE.AND P0, PT, R9, R10, PT ;  /* 0x0000000a0900720c */ /* 0x000fda0003f06270 */
[----:B------:R-:W-:Y:S05]  /*02f0*/  @P0 BRA `(.L_x_8) ;  /* 0x0000000000040947 */ /* 0x000fea0003800000 */
[----:B------:R0:W5:Y:S02]  /*0300*/  LDG.E.U8 R15, desc[UR6][R6.64+0x1] ;  /* 0x00000106060f7981 */ /* 0x000164000c1e1100 */
.L_x_8:
[----:B------:R-:W-:Y:S05]  /*0310*/  BSYNC.RECONVERGENT B2 ;  /* 0x0000000000027941 */ /* 0x000fea0003800200 */
.L_x_7:
[----:B-----5:R2:W-:Y:S01]  /*0320*/  STS.U8 [R0+0x23], R15 ;  /* 0x0000230f00007388 */ /* 0x0205e20000000000 */
[----:B------:R-:W-:-:S13]  /*0330*/  PLOP3.LUT P0, PT, PT, PT, PT, 0x80, 0x8 ;  /* 0x000000000008781c */ /* 0x000fda0003f0f070 */
.L_x_6:
[----:B------:R-:W-:Y:S05]  /*0340*/  BSYNC.RECONVERGENT B1 ;  /* 0x0000000000017941 */ /* 0x000fea0003800200 */
.L_x_2:
[----:B------:R-:W-:Y:S01]  /*0350*/  ISETP.NE.AND P1, PT, R8, RZ, PT ;  /* 0x000000ff0800720c */ /* 0x000fe20003f25270 */
[----:B------:R-:W-:-:S12]  /*0360*/  BSSY.RECONVERGENT B1, `(.L_x_9) ;  /* 0x000001d000017945 */ /* 0x000fd80003800200 */
[----:B------:R-:W-:Y:S05]  /*0370*/  @P1 BRA `(.L_x_10) ;  /* 0x0000000000341947 */ /* 0x000fea0003800000 */
[----:B------:R-:W-:Y:S01]  /*0380*/  ISETP.NE.AND P1, PT, R11, RZ, PT ;  /* 0x000000ff0b00720c */ /* 0x000fe20003f25270 */
[----:B------:R-:W-:Y:S01]  /*0390*/  BSSY.RECONVERGENT B2, `(.L_x_11) ;  /* 0x0000008000027945 */ /* 0x000fe20003800200 */
[----:B0-----:R-:W-:-:S11]  /*03a0*/  PRMT R6, RZ, 0x7610, R6 ;  /* 0x00007610ff067816 */ /* 0x001fd60000000006 */
[----:B------:R-:W-:Y:S05]  /*03b0*/  @!P1 BRA `(.L_x_12) ;  /* 0x0000000000149947 */ /* 0x000fea0003800000 */
[----:B------:R-:W-:-:S04]  /*03c0*/  IMAD R6, R11, R4, -R4 ;  /* 0x000000040b067224 */ /* 0x000fc800078e0a04 */
[----:B------:R-:W-:-:S05]  /*03d0*/  IMAD.IADD R7, R9, 0x1, R6 ;  /* 0x0000000109077824 */ /* 0x000fca00078e0206 */
[----:B------:R-:W-:-:S04]  /*03e0*/  IADD3 R6, P1, PT, R7, R2, RZ ;  /* 0x0000000207067210 */ /* 0x000fc80007f3e0ff */
[----:B------:R-:W-:-:S05]  /*03f0*/  LEA.HI.X.SX32 R7, R7, R3, 0x1, P1 ;  /* 0x0000000307077211 */ /* 0x000fca00008f0eff */
[----:B------:R0:W5:Y:S04]  /*0400*/  LDG.E.U8 R6, desc[UR6][R6.64] ;  /* 0x0000000606067981 */ /* 0x000168000c1e1100 */
.L_x_12:
[----:B------:R-:W-:Y:S05]  /*0410*/  BSYNC.RECONVERGENT B2 ;  /* 0x0000000000027941 */ /* 0x000fea0003800200 */
.L_x_11:
[----:B-----5:R4:W-:Y:S01]  /*0420*/  STS.U8 [R13+UR4+0x1], R6 ;  /* 0x000001060d007988 */ /* 0x0209e20008000004 */
[----:B------:R-:W-:Y:S01]  /*0430*/  PLOP3.LUT P1, PT, PT, PT, PT, 0x8, 0x80 ;  /* 0x000000000080781c */ /* 0x000fe20003f2e170 */
[----:B------:R-:W-:-:S12]  /*0440*/  BRA `(.L_x_13) ;  /* 0x0000000000387947 */ /* 0x000fd80003800000 */
.L_x_10:
[----:B------:R-:W-:Y:S02]  /*0450*/  ISETP.NE.AND P2, PT, R8, 0xf, PT ;  /* 0x0000000f0800780c */ /* 0x000fe40003f45270 */
[----:B------:R-:W-:-:S11]  /*0460*/  PLOP3.LUT P1, PT, PT, PT, PT, 0x8, 0x80 ;  /* 0x000000000080781c */ /* 0x000fd60003f2e170 */
[----:B------:R-:W-:Y:S05]  /*0470*/  @P2 BRA `(.L_x_13) ;  /* 0x00000000002c2947 */ /* 0x000fea0003800000 */
[----:B0-----:R-:W-:Y:S01]  /*0480*/  VIADD R10, R5, 0xffffffff ;  /* 0xffffffff050a7836 */ /* 0x001fe20000000000 */
[----:B------:R-:W-:Y:S04]  /*0490*/  BSSY.RECONVERGENT B2, `(.L_x_14) ;  /* 0x0000007000027945 */ /* 0x000fe80003800200 */
[----:B------:R-:W-:Y:S02]  /*04a0*/  ISETP.GE.U32.AND P1, PT, R11, R10, PT ;  /* 0x0000000a0b00720c */ /* 0x000fe40003f26070 */
[----:B------:R-:W-:-:S11]  /*04b0*/  PRMT R10, RZ, 0x7610, R10 ;  /* 0x00007610ff0a7816 */ /* 0x000fd6000000000a */
[----:B------:R-:W-:Y:S05]  /*04c0*/  @P1 BRA `(.L_x_15) ;  /* 0x00000000000c1947 */ /* 0x000fea0003800000 */
[----:B------:R-:W-:-:S04]  /*04d0*/  IADD3 R6, P1, PT, R6, R4, RZ ;  /* 0x0000000406067210 */ /* 0x000fc80007f3e0ff */
[----:B------:R-:W-:-:S05]  /*04e0*/  LEA.HI.X.SX32 R7, R4, R7, 0x1, P1 ;  /* 0x0000000704077211 */ /* 0x000fca00008f0eff */
[----:B------:R0:W5:Y:S04]  /*04f0*/  LDG.E.U8 R10, desc[UR6][R6.64] ;  /* 0x00000006060a7981 */ /* 0x000168000c1e1100 */
.L_x_15:
[----:B------:R-:W-:Y:S05]  /*0500*/  BSYNC.RECONVERGENT B2 ;  /* 0x0000000000027941 */ /* 0x000fea0003800200 */
.L_x_14:
[----:B-----5:R3:W-:Y:S01]  /*0510*/  STS.U8 [R13+UR4+0x133], R10 ;  /* 0x0001330a0d007988 */ /* 0x0207e20008000004 */
[----:B------:R-:W-:-:S13]  /*0520*/  PLOP3.LUT P1, PT, PT, PT, PT, 0x80, 0x8 ;  /* 0x000000000008781c */ /* 0x000fda0003f2f070 */
.L_x_13:
[----:B------:R-:W-:Y:S05]  /*0530*/  BSYNC.RECONVERGENT B1 ;  /* 0x0000000000017941 */ /* 0x000fea0003800200 */
.L_x_9:
[----:B------:R-:W-:Y:S01]  /*0540*/  ISETP.NE.AND P2, PT, R12, RZ, PT ;  /* 0x000000ff0c00720c */ /* 0x000fe20003f45270 */
[----:B0---4-:R-:W-:Y:S01]  /*0550*/  IMAD R6, R11, R4, -R4 ;  /* 0x000000040b067224 */ /* 0x011fe200078e0a04 */
[----:B------:R-:W-:Y:S01]  /*0560*/  SHF.R.S32.HI R14, RZ, 0x1f, R9 ;  /* 0x0000001fff0e7819 */ /* 0x000fe20000011409 */
[----:B------:R-:W-:Y:S03]  /*0570*/  BSSY.RECONVERGENT B1, `(.L_x_16) ;  /* 0x000000d000017945 */ /* 0x000fe60003800200 */
[--C-:B---3--:R-:W-:Y:S02]  /*0580*/  SHF.R.S32.HI R10, RZ, 0x1f, R6.reuse ;  /* 0x0000001fff0a7819 */ /* 0x108fe40000011406 */
[----:B------:R-:W-:-:S04]  /*0590*/  IADD3 R6, P3, P4, R9, R2, R6 ;  /* 0x0000000209067210 */ /* 0x000fc80007c7e006 */
[----:B------:R-:W-:Y:S01]  /*05a0*/  IADD3.X R7, PT, PT, R14, R3, R10, P3, P4 ;  /* 0x000000030e077210 */ /* 0x000fe20001fe840a */
[----:B------:R-:W-:Y:S08]  /*05b0*/  @P2 BRA `(.L_x_17) ;  /* 0x0000000000202947 */ /* 0x000ff00003800000 */
[----:B------:R-:W-:Y:S01]  /*05c0*/  ISETP.NE.AND P2, PT, R11, RZ, PT ;  /* 0x000000ff0b00720c */ /* 0x000fe20003f45270 */
[----:B------:R-:W-:Y:S01]  /*05d0*/  BSSY.RECONVERGENT B2, `(.L_x_18) ;  /* 0x0000005000027945 */ /* 0x000fe20003800200 */
[----:B------:R-:W-:Y:S02]  /*05e0*/  PRMT R10, RZ, 0x7610, R10 ;  /* 0x00007610ff0a7816 */ /* 0x000fe4000000000a */
[----:B------:R-:W-:-:S13]  /*05f0*/  ISETP.LT.OR P2, PT, R9, 0x1, !P2 ;  /* 0x000000010900780c */ /* 0x000fda0005741670 */
[----:B------:R-:W-:Y:S05]  /*0600*/  @P2 BRA `(.L_x_19) ;  /* 0x0000000000042947 */ /* 0x000fea0003800000 */
[----:B------:R0:W5:Y:S02]  /*0610*/  LDG.E.U8 R10, desc[UR6][R6.64+-0x1] ;  /* 0xffffff06060a7981 */ /* 0x000164000c1e1100 */
.L_x_19:
[----:B------:R-:W-:Y:S05]  /*0620*/  BSYNC.RECONVERGENT B2 ;  /* 0x0000000000027941 */ /* 0x000fea0003800200 */
.L_x_18:
[----:B-----5:R3:W-:Y:S02]  /*0630*/  STS.U8 [UR4], R10 ;  /* 0x0000000aff007988 */ /* 0x0207e40008000004 */
.L_x_17:
[----:B------:R-:W-:Y:S05]  /*0640*/  BSYNC.RECONVERGENT B1 ;  /* 0x0000000000017941 */ /* 0x000fea0003800200 */
.L_x_16:
[----:B------:R-:W-:Y:S01]  /*0650*/  ISETP.NE.OR P2, PT, R8, RZ, !P0 ;  /* 0x000000ff0800720c */ /* 0x000fe20004745670 */
[----:B------:R-:W-:Y:S01]  /*0660*/  BSSY.RECONVERGENT B1, `(.L_x_20) ;  /* 0x000000b000017945 */ /* 0x000fe20003800200 */
[----:B---3--:R-:W-:-:S11]  /*0670*/  VIADD R10, R4, 0xffffffff ;  /* 0xffffffff040a7836 */ /* 0x008fd60000000000 */
[----:B------:R-:W-:Y:S05]  /*0680*/  @P2 BRA `(.L_x_21) ;  /* 0x0000000000202947 */ /* 0x000fea0003800000 */
[----:B------:R-:W-:Y:S01]  /*0690*/  ISETP.NE.AND P2, PT, R11, RZ, PT ;  /* 0x000000ff0b00720c */ /* 0x000fe20003f45270 */
[----:B------:R-:W-:Y:S01]  /*06a0*/  BSSY.RECONVERGENT B2, `(.L_x_22) ;  /* 0x0000005000027945 */ /* 0x000fe20003800200 */
[----:B------:R-:W-:Y:S02]  /*06b0*/  PRMT R8, RZ, 0x7610, R8 ;  /* 0x00007610ff087816 */ /* 0x000fe40000000008 */
[----:B------:R-:W-:-:S13]  /*06c0*/  ISETP.GE.OR P2, PT, R9, R10, !P2 ;  /* 0x0000000a0900720c */ /* 0x000fda0005746670 */
[----:B------:R-:W-:Y:S05]  /*06d0*/  @P2 BRA `(.L_x_23) ;  /* 0x0000000000042947 */ /* 0x000fea0003800000 */
[----:B------:R3:W5:Y:S02]  /*06e0*/  LDG.E.U8 R8, desc[UR6][R6.64+0x1] ;  /* 0x0000010606087981 */ /* 0x000764000c1e1100 */
.L_x_23:
[----:B------:R-:W-:Y:S05]  /*06f0*/  BSYNC.RECONVERGENT B2 ;  /* 0x0000000000027941 */ /* 0x000fea0003800200 */
.L_x_22:
[----:B-----5:R4:W-:Y:S02]  /*0700*/  STS.U8 [UR4+0x11], R8 ;  /* 0x00001108ff007988 */ /* 0x0209e40008000004 */
.L_x_21:
[----:B------:R-:W-:Y:S05]  /*0710*/  BSYNC.RECONVERGENT B1 ;  /* 0x0000000000017941 */ /* 0x000fea0003800200 */
.L_x_20:
[----:B------:R-:W-:Y:S01]  /*0720*/  ISETP.NE.OR P2, PT, R13, RZ, !P1 ;  /* 0x000000ff0d00720c */ /* 0x000fe20004f45670 */
[----:B0--3--:R-:W-:Y:S01]  /*0730*/  IMAD R6, R11, R4, R4 ;  /* 0x000000040b067224 */ /* 0x009fe200078e0204 */
[----:B------:R-:W-:Y:S04]  /*0740*/  BSSY.RECONVERGENT B1, `(.L_x_24) ;  /* 0x000000e000017945 */ /* 0x000fe80003800200 */
[--C-:B------:R-:W-:Y:S02]  /*0750*/  IADD3 R2, P3, P4, R9, R2, R6.reuse ;  /* 0x0000000209027210 */ /* 0x100fe40007c7e006 */
[----:B------:R-:W-:-:S04]  /*0760*/  SHF.R.S32.HI R6, RZ, 0x1f, R6 ;  /* 0x0000001fff067819 */ /* 0x000fc80000011406 */
[----:B------:R-:W-:Y:S01]  /*0770*/  IADD3.X R3, PT, PT, R14, R3, R6, P3, P4 ;  /* 0x000000030e037210 */ /* 0x000fe20001fe8406 */
[----:B------:R-:W-:Y:S01]  /*0780*/  VIADD R6, R5, 0xffffffff ;  /* 0xffffffff05067836 */ /* 0x000fe20000000000 */
[----:B------:R-:W-:Y:S06]  /*0790*/  @P2 BRA `(.L_x_25) ;  /* 0x0000000000202947 */ /* 0x000fec0003800000 */
[----:B------:R-:W-:Y:S01]  /*07a0*/  ISETP.GE.U32.AND P2, PT, R11, R6, PT ;  /* 0x000000060b00720c */ /* 0x000fe20003f46070 */
[----:B------:R-:W-:Y:S01]  /*07b0*/  BSSY.RECONVERGENT B2, `(.L_x_26) ;  /* 0x0000005000027945 */ /* 0x000fe20003800200 */
[----:B------:R-:W-:Y:S02]  /*07c0*/  PRMT R7, RZ, 0x7610, R7 ;  /* 0x00007610ff077816 */ /* 0x000fe40000000007 */
[----:B------:R-:W-:-:S13]  /*07d0*/  ISETP.LT.OR P2, PT, R9, 0x1, P2 ;  /* 0x000000010900780c */ /* 0x000fda0001741670 */
[----:B------:R-:W-:Y:S05]  /*07e0*/  @P2 BRA `(.L_x_27) ;  /* 0x0000000000042947 */ /* 0x000fea0003800000 */
[----:B------:R0:W5:Y:S02]  /*07f0*/  LDG.E.U8 R7, desc[UR6][R2.64+-0x1] ;  /* 0xffffff0602077981 */ /* 0x000164000c1e1100 */
.L_x_27:
[----:B------:R-:W-:Y:S05]  /*0800*/  BSYNC.RECONVERGENT B2 ;  /* 0x0000000000027941 */ /* 0x000fea0003800200 */
.L_x_26:
[----:B-----5:R3:W-:Y:S02]  /*0810*/  STS.U8 [UR4+0x132], R7 ;  /* 0x00013207ff007988 */ /* 0x0207e40008000004 */
.L_x_25:
[----:B------:R-:W-:Y:S05]  /*0820*/  BSYNC.RECONVERGENT B1 ;  /* 0x0000000000017941 */ /* 0x000fea0003800200 */
.L_x_24:
[----:B------:R-:W-:-:S13]  /*0830*/  PLOP3.LUT P0, PT, P0, P1, PT, 0x80, 0x8 ;  /* 0x000000000008781c */ /* 0x000fda0000703070 */
[----:B------:R-:W-:Y:S05]  /*0840*/  @!P0 BRA `(.L_x_1) ;  /* 0x0000000000208947 */ /* 0x000fea0003800000 */
[----:B------:R-:W-:Y:S01]  /*0850*/  ISETP.GE.U32.AND P0, PT, R11, R6, PT ;  /* 0x000000060b00720c */ /* 0x000fe20003f06070 */
[----:B------:R-:W-:Y:S01]  /*0860*/  BSSY.RECONVERGENT B1, `(.L_x_28) ;  /* 0x0000005000017945 */ /* 0x000fe20003800200 */
[----:B------:R-:W-:Y:S02]  /*0870*/  PRMT R6, RZ, 0x7610, R6 ;  /* 0x00007610ff067816 */ /* 0x000fe40000000006 */
[----:B------:R-:W-:-:S13]  /*0880*/  ISETP.GE.OR P0, PT, R9, R10, P0 ;  /* 0x0000000a0900720c */ /* 0x000fda0000706670 */
[----:B------:R-:W-:Y:S05]  /*0890*/  @P0 BRA `(.L_x_29) ;  /* 0x0000000000040947 */ /* 0x000fea0003800000 */
[----:B------:R0:W5:Y:S02]  /*08a0*/  LDG.E.U8 R6, desc[UR6][R2.64+0x1] ;  /* 0x0000010602067981 */ /* 0x000164000c1e1100 */
.L_x_29:
[----:B------:R-:W-:Y:S05]  /*08b0*/  BSYNC.RECONVERGENT B1 ;  /* 0x0000000000017941 */ /* 0x000fea0003800200 */
.L_x_28:
[----:B-----5:R0:W-:Y:S02]  /*08c0*/  STS.U8 [UR4+0x143], R6 ;  /* 0x00014306ff007988 */ /* 0x0201e40008000004 */
.L_x_1:
[----:B------:R-:W-:Y:S05]  /*08d0*/  BSYNC.RECONVERGENT B0 ;  /* 0x0000000000007941 */ /* 0x000fea0003800200 */
.L_x_0:
[----:B0-----:R-:W-:Y:S01]  /*08e0*/  VIADD R2, R4, 0xffffffff ;  /* 0xffffffff04027836 */ /* 0x001fe20000000000 */
[----:B------:R-:W-:Y:S04]  /*08f0*/  BAR.SYNC.DEFER_BLOCKING 0x0 ;  /* 0x0000000000007b1d */ /* 0x000fe80000010000 */
[----:B------:R-:W-:Y:S01]  /*0900*/  ISETP.GE.AND P0, PT, R9, R2, PT ;  /* 0x000000020900720c */ /* 0x000fe20003f06270 */
[----:B------:R-:W-:Y:S01]  /*0910*/  VIADD R2, R5, 0xffffffff ;  /* 0xffffffff05027836 */ /* 0x000fe20000000000 */
[----:B------:R-:W-:Y:S02]  /*0920*/  BSSY.RECONVERGENT B0, `(.L_x_30) ;  /* 0x000002f000007945 */ /* 0x000fe40003800200 */
[----:B------:R-:W-:-:S04]  /*0930*/  ISETP.LT.OR P0, PT, R9, 0x1, P0 ;  /* 0x000000010900780c */ /* 0x000fc80000701670 */
[----:B------:R-:W-:-:S04]  /*0940*/  ISETP.EQ.OR P0, PT, R11, RZ, P0 ;  /* 0x000000ff0b00720c */ /* 0x000fc80000702670 */
[----:B------:R-:W-:-:S13]  /*0950*/  ISETP.GE.OR P0, PT, R11, R2, P0 ;  /* 0x000000020b00720c */ /* 0x000fda0000706670 */
[----:B------:R-:W-:Y:S05]  /*0960*/  @P0 BRA `(.L_x_31) ;  /* 0x0000000000a80947 */ /* 0x000fea0003800000 */
[----:B------:R-:W-:Y:S02]  /*0970*/  IMAD.IADD R14, R0, 0x1, R13 ;  /* 0x00000001000e7824 */ /* 0x000fe400078e020d */
[----:B------:R-:W-:-:S03]  /*0980*/  IMAD R4, R11, R4, R9 ;  /* 0x000000040b047224 */ /* 0x000fc600078e0209 */
[----:B------:R-:W0:Y:S04]  /*0990*/  LDS.U8 R10, [R14+0x13] ;  /* 0x000013000e0a7984 */ /* 0x000e280000000000 */
[----:B-12---:R-:W-:Y:S04]  /*09a0*/  LDS.S8 R0, [R14] ;  /* 0x000000000e007984 */ /* 0x006fe80000000200 */
[----:B------:R-:W-:Y:S04]  /*09b0*/  LDS.S8 R3, [R14+0x1] ;  /* 0x000001000e037984 */ /* 0x000fe80000000200 */
[----:B------:R-:W1:Y:S04]  /*09c0*/  LDS.S8 R2, [R14+0x2] ;  /* 0x000002000e027984 */ /* 0x000e680000000200 */
[----:B------:R-:W-:Y:S04]  /*09d0*/  LDS.S8 R5, [R14+0x12] ;  /* 0x000012000e057984 */ /* 0x000fe80000000200 */
[----:B------:R-:W2:Y:S04]  /*09e0*/  LDS.S8 R6, [R14+0x14] ;  /* 0x000014000e067984 */ /* 0x000ea80000000200 */
[----:B---3--:R-:W-:Y:S04]  /*09f0*/  LDS.S8 R7, [R14+0x24] ;  /* 0x000024000e077984 */ /* 0x008fe80000000200 */
[----:B----4-:R-:W3:Y:S04]  /*0a00*/  LDS.S8 R8, [R14+0x25] ;  /* 0x000025000e087984 */ /* 0x010ee80000000200 */
[----:B------:R-:W4:Y:S01]  /*0a10*/  LDS.S8 R13, [R14+0x26] ;  /* 0x000026000e0d7984 */ /* 0x000f220000000200 */
[----:B0-----:R-:W-:-:S02]  /*0a20*/  ISETP.NE.AND P0, PT, R10, 0x1, PT ;  /* 0x000000010a00780c */ /* 0x001fc40003f05270 */
[----:B-1----:R-:W-:-:S04]  /*0a30*/  IADD3 R0, PT, PT, R2, R3, R0 ;  /* 0x0000000302007210 */ /* 0x002fc80007ffe000 */
[----:B--2---:R-:W-:-:S04]  /*0a40*/  IADD3 R0, PT, PT, R6, R0, R5 ;  /* 0x0000000006007210 */ /* 0x004fc80007ffe005 */
[----:B---3--:R-:W-:-:S05]  /*0a50*/  IADD3 R0, PT, PT, R8, R0, R7 ;  /* 0x0000000008007210 */ /* 0x008fca0007ffe007 */
[----:B----4-:R-:W-:Y:S01]  /*0a60*/  IMAD.IADD R0, R0, 0x1, R13 ;  /* 0x0000000100007824 */ /* 0x010fe200078e020d */
[----:B------:R-:W-:Y:S06]  /*0a70*/  @P0 BRA `(.L_x_32) ;  /* 0x00000000002c0947 */ /* 0x000fec0003800000 */
[----:B------:R-:W0:Y:S01]  /*0a80*/  LDCU.64 UR8, c[0x0][0x388] ;  /* 0x00007100ff0877ac */ /* 0x000e220008000a00 */
[----:B------:R-:W-:-:S05]  /*0a90*/  VIADD R0, R0, 0xfffffffc ;  /* 0xfffffffc00007836 */ /* 0x000fca0000000000 */
[----:B------:R-:W-:Y:S01]  /*0aa0*/  ISETP.GT.U32.AND P0, PT, R0, -0x3, PT ;  /* 0xfffffffd0000780c */ /* 0x000fe20003f04070 */
[----:B------:R-:W-:Y:S01]  /*0ab0*/  IMAD.MOV.U32 R0, RZ, RZ, 0x1 ;  /* 0x00000001ff007424 */ /* 0x000fe200078e00ff */
[----:B0-----:R-:W-:-:S11]  /*0ac0*/  IADD3 R2, P1, PT, R4, UR8, RZ ;  /* 0x0000000804027c10 */ /* 0x001fd6000ff3e0ff */
[----:B------:R-:W-:Y:S01]  /*0ad0*/  @!P0 IMAD.MOV.U32 R5, RZ, RZ, 0x1 ;  /* 0x00000001ff058424 */ /* 0x000fe200078e00ff */
[----:B------:R-:W-:-:S04]  /*0ae0*/  LEA.HI.X.SX32 R3, R4, UR9, 0x1, P1 ;  /* 0x0000000904037c11 */ /* 0x000fc800088f0eff */
[----:B------:R0:W-:Y:S04]  /*0af0*/  @!P0 STS [UR4+0x144], R5 ;  /* 0x00014405ff008988 */ /* 0x0001e80008000804 */
[----:B------:R0:W-:Y:S04]  /*0b00*/  @!P0 STG.E.U8 desc[UR6][R2.64], RZ ;  /* 0x000000ff02008986 */ /* 0x0001e8000c101106 */
[----:B------:R0:W-:Y:S01]  /*0b10*/  @P0 STG.E.U8 desc[UR6][R2.64], R0 ;  /* 0x0000000002000986 */ /* 0x0001e2000c101106 */
[----:B------:R-:W-:Y:S05]  /*0b20*/  BRA `(.L_x_31) ;  /* 0x0000000000387947 */ /* 0x000fea0003800000 */
.L_x_32:
[----:B------:R-:W-:-:S13]  /*0b30*/  ISETP.NE.AND P0, PT, R0, 0x3, PT ;  /* 0x000000030000780c */ /* 0x000fda0003f05270 */
[----:B------:R-:W-:Y:S05]  /*0b40*/  @P0 BRA `(.L_x_33) ;  /* 0x0000000000200947 */ /* 0x000fea0003800000 */
[----:B------:R-:W0:Y:S01]  /*0b50*/  LDCU.64 UR8, c[0x0][0x388] ;  /* 0x00007100ff0877ac */ /* 0x000e220008000a00 */
[----:B------:R-:W-:Y:S02]  /*0b60*/  IMAD.MOV.U32 R0, RZ, RZ, 0x1 ;  /* 0x00000001ff007424 */ /* 0x000fe400078e00ff */
[----:B------:R-:W-:-:S05]  /*0b70*/  IMAD.MOV.U32 R5, RZ, RZ, 0x1 ;  /* 0x00000001ff057424 */ /* 0x000fca00078e00ff */
[----:B------:R1:W-:Y:S01]  /*0b80*/  STS [UR4+0x144], R5 ;  /* 0x00014405ff007988 */ /* 0x0003e20008000804 */
[----:B0-----:R-:W-:-:S04]  /*0b90*/  IADD3 R2, P0, PT, R4, UR8, RZ ;  /* 0x0000000804027c10 */ /* 0x001fc8000ff1e0ff */
[----:B------:R-:W-:-:S05]  /*0ba0*/  LEA.HI.X.SX32 R3, R4, UR9, 0x1, P0 ;  /* 0x0000000904037c11 */ /* 0x000fca00080f0eff */
[----:B------:R1:W-:Y:S01]  /*0bb0*/  STG.E.U8 desc[UR6][R2.64], R0 ;  /* 0x0000000002007986 */ /* 0x0003e2000c101106 */
[----:B------:R-:W-:Y:S05]  /*0bc0*/  BRA `(.L_x_31) ;  /* 0x0000000000107947 */ /* 0x000fea0003800000 */
.L_x_33:
[----:B------:R-:W0:Y:S02]  /*0bd0*/  LDCU.64 UR8, c[0x0][0x388] ;  /* 0x00007100ff0877ac */ /* 0x000e240008000a00 */
[----:B0-----:R-:W-:-:S04]  /*0be0*/  IADD3 R2, P0, PT, R4, UR8, RZ ;  /* 0x0000000804027c10 */ /* 0x001fc8000ff1e0ff */
[----:B------:R-:W-:-:S05]  /*0bf0*/  LEA.HI.X.SX32 R3, R4, UR9, 0x1, P0 ;  /* 0x0000000904037c11 */ /* 0x000fca00080f0eff */
[----:B------:R0:W-:Y:S04]  /*0c00*/  STG.E.U8 desc[UR6][R2.64], RZ ;  /* 0x000000ff02007986 */ /* 0x0001e8000c101106 */
.L_x_31:
[----:B------:R-:W-:Y:S05]  /*0c10*/  BSYNC.RECONVERGENT B0 ;  /* 0x0000000000007941 */ /* 0x000fea0003800200 */
.L_x_30:
[----:B------:R-:W-:Y:S06]  /*0c20*/  BAR.SYNC.DEFER_BLOCKING 0x0 ;  /* 0x0000000000007b1d */ /* 0x000fec0000010000 */
[----:B012---:R-:W0:Y:S02]  /*0c30*/  LDS R0, [UR4+0x144] ;  /* 0x00014404ff007984 */ /* 0x007e240008000800 */
[----:B0-----:R-:W-:-:S04]  /*0c40*/  ISETP.NE.AND P0, PT, R0, RZ, PT ;  /* 0x000000ff0000720c */ /* 0x001fc80003f05270 */
[----:B------:R-:W-:-:S13]  /*0c50*/  ISETP.NE.OR P0, PT, R12, RZ, !P0 ;  /* 0x000000ff0c00720c */ /* 0x000fda0004705670 */
[----:B------:R-:W-:Y:S05]  /*0c60*/  @P0 EXIT ;  /* 0x000000000000094d */ /* 0x000fea0003800000 */
[----:B------:R-:W0:Y:S01]  /*0c70*/  LDC.64 R2, c[0x0][0x398] ;  /* 0x0000e600ff027b82 */ /* 0x000e220000000a00 */
[----:B------:R-:W-:-:S05]  /*0c80*/  IMAD.MOV.U32 R5, RZ, RZ, 0x1 ;  /* 0x00000001ff057424 */ /* 0x000fca00078e00ff */
[----:B0-----:R-:W-:Y:S01]  /*0c90*/  ATOMG.E.EXCH.STRONG.GPU PT, RZ, desc[UR6][R2.64], R5 ;  /* 0x8000000502ff79a8 */ /* 0x001fe2000c1ef106 */
[----:B------:R-:W-:Y:S05]  /*0ca0*/  EXIT ;  /* 0x000000000000794d */ /* 0x000fea0003800000 */
.L_x_34:
[----:B------:R-:W-:-:S00]  /*0cb0*/  BRA `(.L_x_34) ;  /* 0xfffffffc00fc7947 */ /* 0x000fc0000383ffff */
[----:B------:R-:W-:-:S00]  /*0cc0*/  NOP ;  /* 0x0000000000007918 */ /* 0x000fc00000000000 */
        /* <DEDUP_REMOVED lines=11> */
.L_x_35:


//--------------------- .nv.shared._Z12updateKernelPcS_iiPi --------------------------
	.section	.nv.shared._Z12updateKernelPcS_iiPi,"aw",@nobits
	.sectionflags	@""
	.align	4
.nv.shared._Z12updateKernelPcS_iiPi:
	.zero		1352


//--------------------- .nv.shared.reserved.0     --------------------------
	.section	.nv.shared.reserved.0,"aw",@nobits
	.weak		__nv_reservedSMEM_offset_0_alias
	.size		__nv_reservedSMEM_offset_0_alias, 0, 64
	.other		__nv_reservedSMEM_offset_0_alias,@"STO_CUDA_RESERVED_SHARED STV_DEFAULT"
__nv_reservedSMEM_offset_0_alias:
	.zero		0
	.zero		64


//--------------------- .nv.constant0._Z12updateKernelPcS_iiPi --------------------------
	.section	.nv.constant0._Z12updateKernelPcS_iiPi,"a",@progbits
	.sectionflags	@""
	.align	4
.nv.constant0._Z12updateKernelPcS_iiPi:
	.zero		928


//--------------------- SYMBOLS --------------------------

	.type		.nv.reservedSmem.offset0,@object
	.size		.nv.reservedSmem.offset0,0x4
	.type		.nv.reservedSmem.cap,@object
	.size		.nv.reservedSmem.cap,0x4
